//
// Generated by NVIDIA NVVM Compiler
//
// Compiler Build ID: CL-36424714
// Cuda compilation tools, release 13.0, V13.0.88
// Based on NVVM 20.0.0
//

.version 9.0
.target sm_100
.address_size 64

	// .globl	_Z7ConvGPUPfS_S_S_

.visible .entry _Z7ConvGPUPfS_S_S_(
	.param .u64 .ptr .align 1 _Z7ConvGPUPfS_S_S__param_0,
	.param .u64 .ptr .align 1 _Z7ConvGPUPfS_S_S__param_1,
	.param .u64 .ptr .align 1 _Z7ConvGPUPfS_S_S__param_2,
	.param .u64 .ptr .align 1 _Z7ConvGPUPfS_S_S__param_3
)
{
	.reg .pred 	%p<5>;
	.reg .b32 	%r<20>;
	.reg .b32 	%f<29>;
	.reg .b64 	%rd<25>;

	ld.param.u64 	%rd6, [_Z7ConvGPUPfS_S_S__param_0];
	ld.param.u64 	%rd7, [_Z7ConvGPUPfS_S_S__param_1];
	ld.param.u64 	%rd8, [_Z7ConvGPUPfS_S_S__param_2];
	ld.param.u64 	%rd9, [_Z7ConvGPUPfS_S_S__param_3];
	cvta.to.global.u64 	%rd1, %rd9;
	mov.u32 	%r1, %ctaid.x;
	mov.u32 	%r2, %tid.x;
	add.s32 	%r12, %r1, %r2;
	add.s32 	%r3, %r12, -6;
	mov.u32 	%r4, %ctaid.y;
	mov.u32 	%r5, %tid.y;
	add.s32 	%r13, %r4, %r5;
	add.s32 	%r6, %r13, -6;
	max.u32 	%r15, %r3, %r6;
	setp.gt.u32 	%p1, %r15, 24;
	mov.f32 	%f27, 0f00000000;
	@%p1 bra 	$L__BB0_2;
	cvta.to.global.u64 	%rd10, %rd6;
	cvta.to.global.u64 	%rd11, %rd7;
	mad.lo.s32 	%r16, %r3, 25, %r6;
	mad.lo.s32 	%r17, %r2, 13, %r5;
	mul.wide.u32 	%rd12, %r16, 4;
	add.s64 	%rd13, %rd10, %rd12;
	ld.global.f32 	%f7, [%rd13];
	mul.wide.u32 	%rd14, %r17, 4;
	add.s64 	%rd15, %rd11, %rd14;
	ld.global.f32 	%f8, [%rd15];
	mul.f32 	%f27, %f7, %f8;
$L__BB0_2:
	mad.lo.s32 	%r7, %r2, 13, %r5;
	setp.gt.u32 	%p2, %r7, 168;
	@%p2 bra 	$L__BB0_8;
	mad.lo.s32 	%r8, %r1, 25, %r4;
	mul.lo.s32 	%r9, %r8, 169;
	mul.wide.u32 	%rd16, %r9, 4;
	add.s64 	%rd2, %rd1, %rd16;
	mul.wide.u32 	%rd17, %r7, 4;
	add.s64 	%rd18, %rd2, %rd17;
	st.global.f32 	[%rd18], %f27;
	bar.sync 	0;
	setp.ne.s32 	%p3, %r7, 0;
	@%p3 bra 	$L__BB0_7;
	ld.global.f32 	%f28, [%rd2];
	add.s64 	%rd20, %rd16, %rd1;
	add.s64 	%rd24, %rd20, 16;
	mov.b32 	%r19, 0;
$L__BB0_5:
	ld.global.f32 	%f9, [%rd24+-12];
	add.f32 	%f10, %f9, %f28;
	ld.global.f32 	%f11, [%rd24+-8];
	add.f32 	%f12, %f11, %f10;
	ld.global.f32 	%f13, [%rd24+-4];
	add.f32 	%f14, %f13, %f12;
	ld.global.f32 	%f15, [%rd24];
	add.f32 	%f16, %f15, %f14;
	ld.global.f32 	%f17, [%rd24+4];
	add.f32 	%f18, %f17, %f16;
	ld.global.f32 	%f19, [%rd24+8];
	add.f32 	%f20, %f19, %f18;
	ld.global.f32 	%f21, [%rd24+12];
	add.f32 	%f22, %f21, %f20;
	ld.global.f32 	%f23, [%rd24+16];
	add.f32 	%f28, %f23, %f22;
	add.s32 	%r19, %r19, 8;
	add.s64 	%rd24, %rd24, 32;
	setp.ne.s32 	%p4, %r19, 168;
	@%p4 bra 	$L__BB0_5;
	st.global.f32 	[%rd2], %f28;
$L__BB0_7:
	bar.sync 	0;
	ld.global.f32 	%f24, [%rd2];
	cvta.to.global.u64 	%rd21, %rd8;
	mul.wide.u32 	%rd22, %r8, 4;
	add.s64 	%rd23, %rd21, %rd22;
	ld.global.f32 	%f25, [%rd23];
	add.f32 	%f26, %f24, %f25;
	st.global.f32 	[%rd23], %f26;
$L__BB0_8:
	ret;

}


// ===== COMPILED SASS (sm_100) =====

	.target	sm_100

	.elftype	@"ET_EXEC"


//--------------------- .note.nv.tkinfo           --------------------------
	.section	.note.nv.tkinfo,"",@"SHT_NOTE"
	.sectionflags	@"SHF_NOTE_NV_TKINFO"
	.tkinfo
        /*0018*/ 	.word	0x00000002
        /*0030*/ 	.string	""
        /*0030*/ 	.string	"ptxas"
        /*0030*/ 	.string	"Cuda compilation tools, release 13.0, V13.0.88"
        /*0030*/ 	.string	"Build cuda_13.0.r13.0/compiler.36424714_0"
        /*0030*/ 	.string	"-arch sm_100 -m 64 "



//--------------------- .note.nv.cuinfo           --------------------------
	.section	.note.nv.cuinfo,"",@"SHT_NOTE"
	.sectionflags	@"SHF_NOTE_NV_CUINFO"
        /*0018*/ 	.short	0x0002
        /*001a*/ 	.short	0x0064
        /*001c*/ 	.short	0x0082
	.zero		2


//--------------------- .nv.info                  --------------------------
	.section	.nv.info,"",@"SHT_CUDA_INFO"
	.align	4


	//----- nvinfo : EIATTR_REGCOUNT
	.align		4
        /*0000*/ 	.byte	0x04, 0x2f
        /*0002*/ 	.short	(.L_1 - .L_0)
	.align		4
.L_0:
        /*0004*/ 	.word	index@(_Z7ConvGPUPfS_S_S_)
        /*0008*/ 	.word	0x0000001e


	//----- nvinfo : EIATTR_FRAME_SIZE
	.align		4
.L_1:
        /*000c*/ 	.byte	0x04, 0x11
        /*000e*/ 	.short	(.L_3 - .L_2)
	.align		4
.L_2:
        /*0010*/ 	.word	index@(_Z7ConvGPUPfS_S_S_)
        /*0014*/ 	.word	0x00000000


	//----- nvinfo : EIATTR_MIN_STACK_SIZE
	.align		4
.L_3:
        /*0018*/ 	.byte	0x04, 0x12
        /*001a*/ 	.short	(.L_5 - .L_4)
	.align		4
.L_4:
        /*001c*/ 	.word	index@(_Z7ConvGPUPfS_S_S_)
        /*0020*/ 	.word	0x00000000
.L_5:


//--------------------- .nv.compat                --------------------------
	.section	.nv.compat,"",@"SHT_CUDA_COMPAT_INFO"
	.align	4
        /*0000*/ 	.byte	0x02, 0x09, 0x00, 0x00, 0x02, 0x02, 0x01, 0x00, 0x02, 0x05, 0x05, 0x00, 0x03, 0x07, 0x01, 0x01
        /*0010*/ 	.byte	0x02, 0x03, 0x00, 0x00, 0x02, 0x06, 0x01, 0x00, 0x04, 0x0b, 0x08, 0x00, 0x09, 0x00, 0x00, 0x00
        /*0020*/ 	.byte	0x00, 0x00, 0x00, 0x00


//--------------------- .nv.info._Z7ConvGPUPfS_S_S_ --------------------------
	.section	.nv.info._Z7ConvGPUPfS_S_S_,"",@"SHT_CUDA_INFO"
	.sectionflags	@""
	.align	4


	//----- nvinfo : EIATTR_CUDA_API_VERSION
	.align		4
        /*0000*/ 	.byte	0x04, 0x37
        /*0002*/ 	.short	(.L_7 - .L_6)
.L_6:
        /*0004*/ 	.word	0x00000082


	//----- nvinfo : EIATTR_KPARAM_INFO
	.align		4
.L_7:
        /*0008*/ 	.byte	0x04, 0x17
        /*000a*/ 	.short	(.L_9 - .L_8)
.L_8:
        /*000c*/ 	.word	0x00000000
        /*0010*/ 	.short	0x0003
        /*0012*/ 	.short	0x0018
        /*0014*/ 	.byte	0x00, 0xf5, 0x21, 0x00


	//----- nvinfo : EIATTR_KPARAM_INFO
	.align		4
.L_9:
        /*0018*/ 	.byte	0x04, 0x17
        /*001a*/ 	.short	(.L_11 - .L_10)
.L_10:
        /*001c*/ 	.word	0x00000000
        /*0020*/ 	.short	0x0002
        /*0022*/ 	.short	0x0010
        /*0024*/ 	.byte	0x00, 0xf5, 0x21, 0x00


	//----- nvinfo : EIATTR_KPARAM_INFO
	.align		4
.L_11:
        /*0028*/ 	.byte	0x04, 0x17
        /*002a*/ 	.short	(.L_13 - .L_12)
.L_12:
        /*002c*/ 	.word	0x00000000
        /*0030*/ 	.short	0x0001
        /*0032*/ 	.short	0x0008
        /*0034*/ 	.byte	0x00, 0xf5, 0x21, 0x00


	//----- nvinfo : EIATTR_KPARAM_INFO
	.align		4
.L_13:
        /*0038*/ 	.byte	0x04, 0x17
        /*003a*/ 	.short	(.L_15 - .L_14)
.L_14:
        /*003c*/ 	.word	0x00000000
        /*0040*/ 	.short	0x0000
        /*0042*/ 	.short	0x0000
        /*0044*/ 	.byte	0x00, 0xf5, 0x21, 0x00


	//----- nvinfo : EIATTR_SPARSE_MMA_MASK
	.align		4
.L_15:
        /*0048*/ 	.byte	0x03, 0x50
        /*004a*/ 	.short	0x0000


	//----- nvinfo : EIATTR_MAXREG_COUNT
	.align		4
        /*004c*/ 	.byte	0x03, 0x1b
        /*004e*/ 	.short	0x00ff


	//----- nvinfo : EIATTR_NUM_BARRIERS
	.align		4
        /*0050*/ 	.byte	0x02, 0x4c
        /*0052*/ 	.byte	0x01
	.zero		1


	//----- nvinfo : EIATTR_MERCURY_ISA_VERSION
	.align		4
        /*0054*/ 	.byte	0x03, 0x5f
        /*0056*/ 	.short	0x0101


	//----- nvinfo : EIATTR_VRC_CTA_INIT_COUNT
	.align		4
        /*0058*/ 	.byte	0x02, 0x4a
	.zero		1
	.zero		1


	//----- nvinfo : EIATTR_EXIT_INSTR_OFFSETS
	.align		4
        /*005c*/ 	.byte	0x04, 0x1c
        /*005e*/ 	.short	(.L_17 - .L_16)


	//   ....[0]....
.L_16:
        /*0060*/ 	.word	0x00000190


	//   ....[1]....
        /*0064*/ 	.word	0x000017e0


	//----- nvinfo : EIATTR_CRS_STACK_SIZE
	.align		4
.L_17:
        /*0068*/ 	.byte	0x04, 0x1e
        /*006a*/ 	.short	(.L_19 - .L_18)
.L_18:
        /*006c*/ 	.word	0x00000000


	//----- nvinfo : EIATTR_CBANK_PARAM_SIZE
	.align		4
.L_19:
        /*0070*/ 	.byte	0x03, 0x19
        /*0072*/ 	.short	0x0020


	//----- nvinfo : EIATTR_PARAM_CBANK
	.align		4
        /*0074*/ 	.byte	0x04, 0x0a
        /*0076*/ 	.short	(.L_21 - .L_20)
	.align		4
.L_20:
        /*0078*/ 	.word	index@(.nv.constant0._Z7ConvGPUPfS_S_S_)
        /*007c*/ 	.short	0x0380
        /*007e*/ 	.short	0x0020


	//----- nvinfo : EIATTR_SW_WAR
	.align		4
.L_21:
        /*0080*/ 	.byte	0x04, 0x36
        /*0082*/ 	.short	(.L_23 - .L_22)
.L_22:
        /*0084*/ 	.word	0x00000008
.L_23:


//--------------------- .nv.callgraph             --------------------------
	.section	.nv.callgraph,"",@"SHT_CUDA_CALLGRAPH"
	.align	4
	.sectionentsize	8
	.align		4
        /*0000*/ 	.word	0x00000000
	.align		4
        /*0004*/ 	.word	0xffffffff
	.align		4
        /*0008*/ 	.word	0x00000000
	.align		4
        /*000c*/ 	.word	0xfffffffe
	.align		4
        /*0010*/ 	.word	0x00000000
	.align		4
        /*0014*/ 	.word	0xfffffffd
	.align		4
        /*0018*/ 	.word	0x00000000
	.align		4
        /*001c*/ 	.word	0xfffffffc


//--------------------- .text._Z7ConvGPUPfS_S_S_  --------------------------
	.section	.text._Z7ConvGPUPfS_S_S_,"ax",@progbits
	.align	128
        .global         _Z7ConvGPUPfS_S_S_
        .type           _Z7ConvGPUPfS_S_S_,@function
        .size           _Z7ConvGPUPfS_S_S_,(.L_x_5 - _Z7ConvGPUPfS_S_S_)
        .other          _Z7ConvGPUPfS_S_S_,@"STO_CUDA_ENTRY STV_DEFAULT"
_Z7ConvGPUPfS_S_S_:
.text._Z7ConvGPUPfS_S_S_:
[----:B------:R-:W-:Y:S01]  /*0000*/  LDC R1, c[0x0][0x37c] ;  /* 0x0000df00ff017b82 */ /* 0x000fe20000000800 */
[----:B------:R-:W0:Y:S01]  /*0010*/  S2R R11, SR_CTAID.X ;  /* 0x00000000000b7919 */ /* 0x000e220000002500 */
[----:B------:R-:W1:Y:S01]  /*0020*/  LDCU.64 UR4, c[0x0][0x358] ;  /* 0x00006b00ff0477ac */ /* 0x000e620008000a00 */
[----:B------:R-:W-:Y:S01]  /*0030*/  BSSY.RECONVERGENT B0, `(.L_x_0) ;  /* 0x0000015000007945 */ /* 0x000fe20003800200 */
[----:B------:R-:W-:Y:S01]  /*0040*/  HFMA2 R9, -RZ, RZ, 0, 0 ;  /* 0x00000000ff097431 */ /* 0x000fe200000001ff */
[----:B------:R-:W0:Y:S01]  /*0050*/  S2R R6, SR_TID.X ;  /* 0x0000000000067919 */ /* 0x000e220000002100 */
[----:B------:R-:W2:Y:S01]  /*0060*/  S2R R8, SR_CTAID.Y ;  /* 0x0000000000087919 */ /* 0x000ea20000002600 */
[----:B------:R-:W2:Y:S01]  /*0070*/  S2R R13, SR_TID.Y ;  /* 0x00000000000d7919 */ /* 0x000ea20000002200 */
[----:B0-----:R-:W-:Y:S02]  /*0080*/  IADD3 R0, PT, PT, R11, -0x6, R6 ;  /* 0xfffffffa0b007810 */ /* 0x001fe40007ffe006 */
[--C-:B--2---:R-:W-:Y:S01]  /*0090*/  IADD3 R7, PT, PT, R8, -0x6, R13.reuse ;  /* 0xfffffffa08077810 */ /* 0x104fe20007ffe00d */
[----:B------:R-:W-:-:S03]  /*00a0*/  IMAD R15, R6, 0xd, R13 ;  /* 0x0000000d060f7824 */ /* 0x000fc600078e020d */
[----:B------:R-:W-:Y:S02]  /*00b0*/  VIMNMX.U32 R2, PT, PT, R0, R7, !PT ;  /* 0x0000000700027248 */ /* 0x000fe40007fe0000 */
[----:B------:R-:W-:Y:S02]  /*00c0*/  ISETP.GT.U32.AND P1, PT, R15, 0xa8, PT ;  /* 0x000000a80f00780c */ /* 0x000fe40003f24070 */
[----:B------:R-:W-:-:S13]  /*00d0*/  ISETP.GT.U32.AND P0, PT, R2, 0x18, PT ;  /* 0x000000180200780c */ /* 0x000fda0003f04070 */
[----:B-1----:R-:W-:Y:S05]  /*00e0*/  @P0 BRA `(.L_x_1) ;  /* 0x0000000000240947 */ /* 0x002fea0003800000 */
[----:B------:R-:W0:Y:S01]  /*00f0*/  LDC.64 R2, c[0x0][0x380] ;  /* 0x0000e000ff027b82 */ /* 0x000e220000000a00 */
[----:B------:R-:W-:Y:S02]  /*0100*/  IMAD R7, R0, 0x19, R7 ;  /* 0x0000001900077824 */ /* 0x000fe400078e0207 */
[----:B------:R-:W-:-:S05]  /*0110*/  IMAD R9, R6, 0xd, R13 ;  /* 0x0000000d06097824 */ /* 0x000fca00078e020d */
[----:B------:R-:W1:Y:S01]  /*0120*/  LDC.64 R4, c[0x0][0x388] ;  /* 0x0000e200ff047b82 */ /* 0x000e620000000a00 */
[----:B0-----:R-:W-:-:S06]  /*0130*/  IMAD.WIDE.U32 R2, R7, 0x4, R2 ;  /* 0x0000000407027825 */ /* 0x001fcc00078e0002 */
[----:B------:R-:W2:Y:S01]  /*0140*/  LDG.E R2, desc[UR4][R2.64] ;  /* 0x0000000402027981 */ /* 0x000ea2000c1e1900 */
[----:B-1----:R-:W-:-:S06]  /*0150*/  IMAD.WIDE.U32 R4, R9, 0x4, R4 ;  /* 0x0000000409047825 */ /* 0x002fcc00078e0004 */
[----:B------:R-:W2:Y:S02]  /*0160*/  LDG.E R5, desc[UR4][R4.64] ;  /* 0x0000000404057981 */ /* 0x000ea4000c1e1900 */
[----:B--2---:R-:W-:-:S07]  /*0170*/  FMUL R9, R2, R5 ;  /* 0x0000000502097220 */ /* 0x004fce0000400000 */
.L_x_1:
[----:B------:R-:W-:Y:S05]  /*0180*/  BSYNC.RECONVERGENT B0 ;  /* 0x0000000000007941 */ /* 0x000fea0003800200 */
.L_x_0:
[----:B------:R-:W-:Y:S05]  /*0190*/  @P1 EXIT ;  /* 0x000000000000194d */ /* 0x000fea0003800000 */
[----:B------:R-:W0:Y:S01]  /*01a0*/  LDC.64 R2, c[0x0][0x398] ;  /* 0x0000e600ff027b82 */ /* 0x000e220000000a00 */
[----:B------:R-:W-:Y:S01]  /*01b0*/  IMAD R11, R11, 0x19, R8 ;  /* 0x000000190b0b7824 */ /* 0x000fe200078e0208 */
[----:B------:R-:W-:Y:S01]  /*01c0*/  ISETP.NE.AND P0, PT, R15, RZ, PT ;  /* 0x000000ff0f00720c */ /* 0x000fe20003f05270 */
[----:B------:R-:W-:Y:S02]  /*01d0*/  BSSY.RECONVERGENT B0, `(.L_x_2) ;  /* 0x000015b000007945 */ /* 0x000fe40003800200 */
[----:B------:R-:W-:-:S03]  /*01e0*/  IMAD R7, R11, 0xa9, RZ ;  /* 0x000000a90b077824 */ /* 0x000fc600078e02ff */
[----:B------:R-:W1:Y:S01]  /*01f0*/  LDC.64 R4, c[0x0][0x390] ;  /* 0x0000e400ff047b82 */ /* 0x000e620000000a00 */
[----:B0-----:R-:W-:-:S04]  /*0200*/  IMAD.WIDE.U32 R2, R7, 0x4, R2 ;  /* 0x0000000407027825 */ /* 0x001fc800078e0002 */
[----:B------:R-:W-:-:S04]  /*0210*/  IMAD.WIDE.U32 R6, R15, 0x4, R2 ;  /* 0x000000040f067825 */ /* 0x000fc800078e0002 */
[----:B-1----:R-:W-:Y:S01]  /*0220*/  IMAD.WIDE.U32 R4, R11, 0x4, R4 ;  /* 0x000000040b047825 */ /* 0x002fe200078e0004 */
[----:B------:R0:W-:Y:S01]  /*0230*/  STG.E desc[UR4][R6.64], R9 ;  /* 0x0000000906007986 */ /* 0x0001e2000c101904 */
[----:B------:R-:W-:Y:S06]  /*0240*/  BAR.SYNC.DEFER_BLOCKING 0x0 ;  /* 0x0000000000007b1d */ /* 0x000fec0000010000 */
[----:B------:R-:W-:Y:S05]  /*0250*/  @P0 BRA `(.L_x_3) ;  /* 0x0000001400480947 */ /* 0x000fea0003800000 */
[----:B------:R-:W2:Y:S04]  /*0260*/  LDG.E R12, desc[UR4][R2.64] ;  /* 0x00000004020c7981 */ /* 0x000ea8000c1e1900 */
[----:B------:R-:W2:Y:S04]  /*0270*/  LDG.E R13, desc[UR4][R2.64+0x4] ;  /* 0x00000404020d7981 */ /* 0x000ea8000c1e1900 */
[----:B------:R-:W3:Y:S04]  /*0280*/  LDG.E R26, desc[UR4][R2.64+0x8] ;  /* 0x00000804021a7981 */ /* 0x000ee8000c1e1900 */
[----:B------:R-:W4:Y:S04]  /*0290*/  LDG.E R14, desc[UR4][R2.64+0xc] ;  /* 0x00000c04020e7981 */ /* 0x000f28000c1e1900 */
[----:B------:R-:W5:Y:S04]  /*02a0*/  LDG.E R15, desc[UR4][R2.64+0x10] ;  /* 0x00001004020f7981 */ /* 0x000f68000c1e1900 */
        /* <DEDUP_REMOVED lines=11> */
[----:B0-----:R-:W5:Y:S04]  /*0360*/  LDG.E R6, desc[UR4][R2.64+0x40] ;  /* 0x0000400402067981 */ /* 0x001f68000c1e1900 */
[----:B------:R-:W5:Y:S04]  /*0370*/  LDG.E R7, desc[UR4][R2.64+0x44] ;  /* 0x0000440402077981 */ /* 0x000f68000c1e1900 */
[----:B------:R-:W5:Y:S04]  /*0380*/  LDG.E R8, desc[UR4][R2.64+0x48] ;  /* 0x0000480402087981 */ /* 0x000f68000c1e1900 */
[----:B------:R-:W5:Y:S04]  /*0390*/  LDG.E R9, desc[UR4][R2.64+0x4c] ;  /* 0x00004c0402097981 */ /* 0x000f68000c1e1900 */
[----:B------:R-:W5:Y:S04]  /*03a0*/  LDG.E R10, desc[UR4][R2.64+0x50] ;  /* 0x00005004020a7981 */ /* 0x000f68000c1e1900 */
[----:B------:R-:W5:Y:S01]  /*03b0*/  LDG.E R11, desc[UR4][R2.64+0x54] ;  /* 0x00005404020b7981 */ /* 0x000f62000c1e1900 */
[----:B--2---:R-:W-:-:S03]  /*03c0*/  FADD R13, R12, R13 ;  /* 0x0000000d0c0d7221 */ /* 0x004fc60000000000 */
[----:B------:R-:W2:Y:S01]  /*03d0*/  LDG.E R12, desc[UR4][R2.64+0x58] ;  /* 0x00005804020c7981 */ /* 0x000ea2000c1e1900 */
[----:B---3--:R-:W-:-:S03]  /*03e0*/  FADD R27, R13, R26 ;  /* 0x0000001a0d1b7221 */ /* 0x008fc60000000000 */
[----:B------:R-:W3:Y:S01]  /*03f0*/  LDG.E R13, desc[UR4][R2.64+0x5c] ;  /* 0x00005c04020d7981 */ /* 0x000ee2000c1e1900 */
[----:B----4-:R-:W-:-:S03]  /*0400*/  FADD R26, R27, R14 ;  /* 0x0000000e1b1a7221 */ /* 0x010fc60000000000 */
[----:B------:R-:W4:Y:S01]  /*0410*/  LDG.E R14, desc[UR4][R2.64+0x60] ;  /* 0x00006004020e7981 */ /* 0x000f22000c1e1900 */
[----:B-----5:R-:W-:-:S03]  /*0420*/  FADD R27, R26, R15 ;  /* 0x0000000f1a1b7221 */ /* 0x020fc60000000000 */
[----:B------:R-:W5:Y:S01]  /*0430*/  LDG.E R15, desc[UR4][R2.64+0x64] ;  /* 0x00006404020f7981 */ /* 0x000f62000c1e1900 */
[----:B------:R-:W-:-:S03]  /*0440*/  FADD R26, R27, R16 ;  /* 0x000000101b1a7221 */ /* 0x000fc60000000000 */
        /* <DEDUP_REMOVED lines=285> */
[----:B--2---:R-:W-:-:S04]  /*1620*/  FADD R12, R27, R12 ;  /* 0x0000000c1b0c7221 */ /* 0x004fc80000000000 */
[----:B---3--:R-:W-:-:S04]  /*1630*/  FADD R13, R12, R13 ;  /* 0x0000000d0c0d7221 */ /* 0x008fc80000000000 */
[----:B----4-:R-:W-:-:S04]  /*1640*/  FADD R14, R13, R14 ;  /* 0x0000000e0d0e7221 */ /* 0x010fc80000000000 */
[----:B-----5:R-:W-:-:S04]  /*1650*/  FADD R15, R14, R15 ;  /* 0x0000000f0e0f7221 */ /* 0x020fc80000000000 */
[----:B------:R-:W-:-:S04]  /*1660*/  FADD R16, R15, R16 ;  /* 0x000000100f107221 */ /* 0x000fc80000000000 */
        /* <DEDUP_REMOVED lines=15> */
[----:B------:R-:W-:-:S05]  /*1760*/  FADD R11, R10, R11 ;  /* 0x0000000b0a0b7221 */ /* 0x000fca0000000000 */
[----:B------:R1:W-:Y:S02]  /*1770*/  STG.E desc[UR4][R2.64], R11 ;  /* 0x0000000b02007986 */ /* 0x0003e4000c101904 */
.L_x_3:
[----:B------:R-:W-:Y:S05]  /*1780*/  BSYNC.RECONVERGENT B0 ;  /* 0x0000000000007941 */ /* 0x000fea0003800200 */
.L_x_2:
[----:B------:R-:W-:Y:S06]  /*1790*/  BAR.SYNC.DEFER_BLOCKING 0x0 ;  /* 0x0000000000007b1d */ /* 0x000fec0000010000 */
[----:B-1----:R-:W2:Y:S04]  /*17a0*/  LDG.E R2, desc[UR4][R2.64] ;  /* 0x0000000402027981 */ /* 0x002ea8000c1e1900 */
[----:B0-----:R-:W2:Y:S02]  /*17b0*/  LDG.E R7, desc[UR4][R4.64] ;  /* 0x0000000404077981 */ /* 0x001ea4000c1e1900 */
[----:B--2---:R-:W-:-:S05]  /*17c0*/  FADD R7, R2, R7 ;  /* 0x0000000702077221 */ /* 0x004fca0000000000 */
[----:B------:R-:W-:Y:S01]  /*17d0*/  STG.E desc[UR4][R4.64], R7 ;  /* 0x0000000704007986 */ /* 0x000fe2000c101904 */
[----:B------:R-:W-:Y:S05]  /*17e0*/  EXIT ;  /* 0x000000000000794d */ /* 0x000fea0003800000 */
.L_x_4:
[----:B------:R-:W-:-:S00]  /*17f0*/  BRA `(.L_x_4) ;  /* 0xfffffffc00fc7947 */ /* 0x000fc0000383ffff */
[----:B------:R-:W-:-:S00]  /*1800*/  NOP ;  /* 0x0000000000007918 */ /* 0x000fc00000000000 */
[----:B------:R-:W-:-:S00]  /*1810*/  NOP ;  /* 0x0000000000007918 */ /* 0x000fc00000000000 */
[----:B------:R-:W-:-:S00]  /*1820*/  NOP ;  /* 0x0000000000007918 */ /* 0x000fc00000000000 */
[----:B------:R-:W-:-:S00]  /*1830*/  NOP ;  /* 0x0000000000007918 */ /* 0x000fc00000000000 */
[----:B------:R-:W-:-:S00]  /*1840*/  NOP ;  /* 0x0000000000007918 */ /* 0x000fc00000000000 */
[----:B------:R-:W-:-:S00]  /*1850*/  NOP ;  /* 0x0000000000007918 */ /* 0x000fc00000000000 */
[----:B------:R-:W-:-:S00]  /*1860*/  NOP ;  /* 0x0000000000007918 */ /* 0x000fc00000000000 */
[----:B------:R-:W-:-:S00]  /*1870*/  NOP ;  /* 0x0000000000007918 */ /* 0x000fc00000000000 */
.L_x_5:


//--------------------- .nv.shared.reserved.0     --------------------------
	.section	.nv.shared.reserved.0,"aw",@nobits
	.weak		__nv_reservedSMEM_offset_0_alias
	.size		__nv_reservedSMEM_offset_0_alias, 0, 64
	.other		__nv_reservedSMEM_offset_0_alias,@"STO_CUDA_RESERVED_SHARED STV_DEFAULT"
__nv_reservedSMEM_offset_0_alias:
	.zero		0
	.zero		64


//--------------------- .nv.constant0._Z7ConvGPUPfS_S_S_ --------------------------
	.section	.nv.constant0._Z7ConvGPUPfS_S_S_,"a",@progbits
	.sectionflags	@""
	.align	4
.nv.constant0._Z7ConvGPUPfS_S_S_:
	.zero		928


//--------------------- SYMBOLS --------------------------

	.type		.nv.reservedSmem.offset0,@object
	.size		.nv.reservedSmem.offset0,0x4
